//
// Generated by NVIDIA NVVM Compiler
//
// Compiler Build ID: CL-36424714
// Cuda compilation tools, release 13.0, V13.0.88
// Based on NVVM 20.0.0
//

.version 9.0
.target sm_100
.address_size 64

	// .globl	_Z22count_word_occurrencesPcS_Piii
.extern .func  (.param .b32 func_retval0) vprintf
(
	.param .b64 vprintf_param_0,
	.param .b64 vprintf_param_1
)
;
.global .align 1 .b8 $str[57] = {66, 108, 111, 99, 107, 32, 37, 100, 44, 32, 84, 104, 114, 101, 97, 100, 32, 37, 100, 44, 32, 67, 111, 117, 110, 116, 32, 111, 102, 32, 119, 111, 114, 100, 32, 37, 115, 32, 102, 111, 117, 110, 100, 32, 97, 116, 32, 105, 110, 100, 101, 120, 32, 37, 100, 10};

.visible .entry _Z22count_word_occurrencesPcS_Piii(
	.param .u64 .ptr .align 1 _Z22count_word_occurrencesPcS_Piii_param_0,
	.param .u64 .ptr .align 1 _Z22count_word_occurrencesPcS_Piii_param_1,
	.param .u64 .ptr .align 1 _Z22count_word_occurrencesPcS_Piii_param_2,
	.param .u32 _Z22count_word_occurrencesPcS_Piii_param_3,
	.param .u32 _Z22count_word_occurrencesPcS_Piii_param_4
)
{
	.local .align 8 .b8 	__local_depot0[24];
	.reg .b64 	%SP;
	.reg .b64 	%SPL;
	.reg .pred 	%p<8>;
	.reg .b16 	%rs<6>;
	.reg .b32 	%r<16>;
	.reg .b64 	%rd<19>;

	mov.u64 	%SPL, __local_depot0;
	cvta.local.u64 	%SP, %SPL;
	ld.param.u64 	%rd5, [_Z22count_word_occurrencesPcS_Piii_param_0];
	ld.param.u64 	%rd3, [_Z22count_word_occurrencesPcS_Piii_param_1];
	ld.param.u64 	%rd4, [_Z22count_word_occurrencesPcS_Piii_param_2];
	ld.param.u32 	%r7, [_Z22count_word_occurrencesPcS_Piii_param_3];
	ld.param.u32 	%r6, [_Z22count_word_occurrencesPcS_Piii_param_4];
	cvta.to.global.u64 	%rd1, %rd5;
	mov.u32 	%r1, %ctaid.x;
	mov.u32 	%r8, %ntid.x;
	mov.u32 	%r2, %tid.x;
	mad.lo.s32 	%r3, %r1, %r8, %r2;
	setp.ge.s32 	%p1, %r3, %r7;
	@%p1 bra 	$L__BB0_9;
	setp.eq.s32 	%p2, %r3, 0;
	@%p2 bra 	$L__BB0_3;
	cvt.s64.s32 	%rd6, %r3;
	add.s64 	%rd7, %rd1, %rd6;
	ld.global.u8 	%rs1, [%rd7+-1];
	setp.ne.s16 	%p3, %rs1, 32;
	@%p3 bra 	$L__BB0_9;
$L__BB0_3:
	setp.lt.s32 	%p4, %r6, 1;
	@%p4 bra 	$L__BB0_7;
	cvta.to.global.u64 	%rd2, %rd3;
	mov.b32 	%r15, 0;
	bra.uni 	$L__BB0_6;
$L__BB0_5:
	add.s32 	%r15, %r15, 1;
	setp.eq.s32 	%p6, %r15, %r6;
	@%p6 bra 	$L__BB0_7;
$L__BB0_6:
	add.s32 	%r10, %r15, %r3;
	cvt.s64.s32 	%rd8, %r10;
	add.s64 	%rd9, %rd1, %rd8;
	ld.global.u8 	%rs2, [%rd9];
	cvt.u64.u32 	%rd10, %r15;
	add.s64 	%rd11, %rd2, %rd10;
	ld.global.u8 	%rs3, [%rd11];
	setp.eq.s16 	%p5, %rs2, %rs3;
	@%p5 bra 	$L__BB0_5;
	bra.uni 	$L__BB0_9;
$L__BB0_7:
	add.s32 	%r11, %r6, %r3;
	cvt.s64.s32 	%rd12, %r11;
	add.s64 	%rd13, %rd1, %rd12;
	ld.global.u8 	%rs4, [%rd13];
	or.b16  	%rs5, %rs4, 32;
	setp.eq.s16 	%p7, %rs5, 32;
	@%p7 bra 	$L__BB0_8;
	bra.uni 	$L__BB0_9;
$L__BB0_8:
	add.u64 	%rd14, %SP, 0;
	add.u64 	%rd15, %SPL, 0;
	st.local.v2.u32 	[%rd15], {%r1, %r2};
	st.local.u64 	[%rd15+8], %rd3;
	st.local.u32 	[%rd15+16], %r3;
	mov.u64 	%rd16, $str;
	cvta.global.u64 	%rd17, %rd16;
	{ // callseq 0, 0
	.param .b64 param0;
	st.param.b64 	[param0], %rd17;
	.param .b64 param1;
	st.param.b64 	[param1], %rd14;
	.param .b32 retval0;
	call.uni (retval0), 
	vprintf, 
	(
	param0, 
	param1
	);
	ld.param.b32 	%r12, [retval0];
	} // callseq 0
	cvta.to.global.u64 	%rd18, %rd4;
	atom.global.add.u32 	%r14, [%rd18], 1;
$L__BB0_9:
	ret;

}


// ===== COMPILED SASS (sm_100) =====

	.target	sm_100

	.elftype	@"ET_EXEC"


//--------------------- .note.nv.tkinfo           --------------------------
	.section	.note.nv.tkinfo,"",@"SHT_NOTE"
	.sectionflags	@"SHF_NOTE_NV_TKINFO"
	.tkinfo
        /*0018*/ 	.word	0x00000002
        /*0030*/ 	.string	""
        /*0030*/ 	.string	"ptxas"
        /*0030*/ 	.string	"Cuda compilation tools, release 13.0, V13.0.88"
        /*0030*/ 	.string	"Build cuda_13.0.r13.0/compiler.36424714_0"
        /*0030*/ 	.string	"-arch sm_100 -m 64 "



//--------------------- .note.nv.cuinfo           --------------------------
	.section	.note.nv.cuinfo,"",@"SHT_NOTE"
	.sectionflags	@"SHF_NOTE_NV_CUINFO"
        /*0018*/ 	.short	0x0002
        /*001a*/ 	.short	0x0064
        /*001c*/ 	.short	0x0082
	.zero		2


//--------------------- .nv.info                  --------------------------
	.section	.nv.info,"",@"SHT_CUDA_INFO"
	.align	4


	//----- nvinfo : EIATTR_REGCOUNT
	.align		4
        /*0000*/ 	.byte	0x04, 0x2f
        /*0002*/ 	.short	(.L_2 - .L_1)
	.align		4
.L_1:
        /*0004*/ 	.word	index@(_Z22count_word_occurrencesPcS_Piii)
        /*0008*/ 	.word	0x00000018


	//----- nvinfo : EIATTR_FRAME_SIZE
	.align		4
.L_2:
        /*000c*/ 	.byte	0x04, 0x11
        /*000e*/ 	.short	(.L_4 - .L_3)
	.align		4
.L_3:
        /*0010*/ 	.word	index@(_Z22count_word_occurrencesPcS_Piii)
        /*0014*/ 	.word	0x00000018


	//----- nvinfo : EIATTR_MIN_STACK_SIZE
	.align		4
.L_4:
        /*0018*/ 	.byte	0x04, 0x12
        /*001a*/ 	.short	(.L_6 - .L_5)
	.align		4
.L_5:
        /*001c*/ 	.word	index@(_Z22count_word_occurrencesPcS_Piii)
        /*0020*/ 	.word	0x00000018
.L_6:


//--------------------- .nv.compat                --------------------------
	.section	.nv.compat,"",@"SHT_CUDA_COMPAT_INFO"
	.align	4
        /*0000*/ 	.byte	0x02, 0x09, 0x00, 0x00, 0x02, 0x02, 0x01, 0x00, 0x02, 0x05, 0x05, 0x00, 0x03, 0x07, 0x01, 0x01
        /*0010*/ 	.byte	0x02, 0x03, 0x00, 0x00, 0x02, 0x06, 0x01, 0x00, 0x04, 0x0b, 0x08, 0x00, 0x09, 0x00, 0x00, 0x00
        /*0020*/ 	.byte	0x00, 0x00, 0x00, 0x00


//--------------------- .nv.info._Z22count_word_occurrencesPcS_Piii --------------------------
	.section	.nv.info._Z22count_word_occurrencesPcS_Piii,"",@"SHT_CUDA_INFO"
	.sectionflags	@""
	.align	4


	//----- nvinfo : EIATTR_CUDA_API_VERSION
	.align		4
        /*0000*/ 	.byte	0x04, 0x37
        /*0002*/ 	.short	(.L_8 - .L_7)
.L_7:
        /*0004*/ 	.word	0x00000082


	//----- nvinfo : EIATTR_KPARAM_INFO
	.align		4
.L_8:
        /*0008*/ 	.byte	0x04, 0x17
        /*000a*/ 	.short	(.L_10 - .L_9)
.L_9:
        /*000c*/ 	.word	0x00000000
        /*0010*/ 	.short	0x0004
        /*0012*/ 	.short	0x001c
        /*0014*/ 	.byte	0x00, 0xf0, 0x11, 0x00


	//----- nvinfo : EIATTR_KPARAM_INFO
	.align		4
.L_10:
        /*0018*/ 	.byte	0x04, 0x17
        /*001a*/ 	.short	(.L_12 - .L_11)
.L_11:
        /*001c*/ 	.word	0x00000000
        /*0020*/ 	.short	0x0003
        /*0022*/ 	.short	0x0018
        /*0024*/ 	.byte	0x00, 0xf0, 0x11, 0x00


	//----- nvinfo : EIATTR_KPARAM_INFO
	.align		4
.L_12:
        /*0028*/ 	.byte	0x04, 0x17
        /*002a*/ 	.short	(.L_14 - .L_13)
.L_13:
        /*002c*/ 	.word	0x00000000
        /*0030*/ 	.short	0x0002
        /*0032*/ 	.short	0x0010
        /*0034*/ 	.byte	0x00, 0xf5, 0x21, 0x00


	//----- nvinfo : EIATTR_KPARAM_INFO
	.align		4
.L_14:
        /*0038*/ 	.byte	0x04, 0x17
        /*003a*/ 	.short	(.L_16 - .L_15)
.L_15:
        /*003c*/ 	.word	0x00000000
        /*0040*/ 	.short	0x0001
        /*0042*/ 	.short	0x0008
        /*0044*/ 	.byte	0x00, 0xf5, 0x21, 0x00


	//----- nvinfo : EIATTR_KPARAM_INFO
	.align		4
.L_16:
        /*0048*/ 	.byte	0x04, 0x17
        /*004a*/ 	.short	(.L_18 - .L_17)
.L_17:
        /*004c*/ 	.word	0x00000000
        /*0050*/ 	.short	0x0000
        /*0052*/ 	.short	0x0000
        /*0054*/ 	.byte	0x00, 0xf5, 0x21, 0x00


	//----- nvinfo : EIATTR_SPARSE_MMA_MASK
	.align		4
.L_18:
        /*0058*/ 	.byte	0x03, 0x50
        /*005a*/ 	.short	0x0000


	//----- nvinfo : EIATTR_MAXREG_COUNT
	.align		4
        /*005c*/ 	.byte	0x03, 0x1b
        /*005e*/ 	.short	0x00ff


	//----- nvinfo : EIATTR_EXTERNS
	.align		4
        /*0060*/ 	.byte	0x04, 0x0f
        /*0062*/ 	.short	(.L_20 - .L_19)


	//   ....[0]....
	.align		4
.L_19:
        /*0064*/ 	.word	index@(vprintf)


	//----- nvinfo : EIATTR_MERCURY_ISA_VERSION
	.align		4
.L_20:
        /*0068*/ 	.byte	0x03, 0x5f
        /*006a*/ 	.short	0x0101


	//----- nvinfo : EIATTR_INT_WARP_WIDE_INSTR_OFFSETS
	.align		4
        /*006c*/ 	.byte	0x04, 0x31
        /*006e*/ 	.short	(.L_22 - .L_21)


	//   ....[0]....
.L_21:
        /*0070*/ 	.word	0x00000420


	//----- nvinfo : EIATTR_VRC_CTA_INIT_COUNT
	.align		4
.L_22:
        /*0074*/ 	.byte	0x02, 0x4a
	.zero		1
	.zero		1


	//----- nvinfo : EIATTR_SYSCALL_OFFSETS
	.align		4
        /*0078*/ 	.byte	0x04, 0x46
        /*007a*/ 	.short	(.L_24 - .L_23)


	//   ....[0]....
.L_23:
        /*007c*/ 	.word	0x000003f0


	//----- nvinfo : EIATTR_EXIT_INSTR_OFFSETS
	.align		4
.L_24:
        /*0080*/ 	.byte	0x04, 0x1c
        /*0082*/ 	.short	(.L_26 - .L_25)


	//   ....[0]....
.L_25:
        /*0084*/ 	.word	0x000000c0


	//   ....[1]....
        /*0088*/ 	.word	0x00000160


	//   ....[2]....
        /*008c*/ 	.word	0x00000290


	//   ....[3]....
        /*0090*/ 	.word	0x00000340


	//   ....[4]....
        /*0094*/ 	.word	0x00000470


	//----- nvinfo : EIATTR_CRS_STACK_SIZE
	.align		4
.L_26:
        /*0098*/ 	.byte	0x04, 0x1e
        /*009a*/ 	.short	(.L_28 - .L_27)
.L_27:
        /*009c*/ 	.word	0x00000000


	//----- nvinfo : EIATTR_CBANK_PARAM_SIZE
	.align		4
.L_28:
        /*00a0*/ 	.byte	0x03, 0x19
        /*00a2*/ 	.short	0x0020


	//----- nvinfo : EIATTR_PARAM_CBANK
	.align		4
        /*00a4*/ 	.byte	0x04, 0x0a
        /*00a6*/ 	.short	(.L_30 - .L_29)
	.align		4
.L_29:
        /*00a8*/ 	.word	index@(.nv.constant0._Z22count_word_occurrencesPcS_Piii)
        /*00ac*/ 	.short	0x0380
        /*00ae*/ 	.short	0x0020


	//----- nvinfo : EIATTR_SW_WAR
	.align		4
.L_30:
        /*00b0*/ 	.byte	0x04, 0x36
        /*00b2*/ 	.short	(.L_32 - .L_31)
.L_31:
        /*00b4*/ 	.word	0x00000008
.L_32:


//--------------------- .nv.callgraph             --------------------------
	.section	.nv.callgraph,"",@"SHT_CUDA_CALLGRAPH"
	.align	4
	.sectionentsize	8
	.align		4
        /*0000*/ 	.word	0x00000000
	.align		4
        /*0004*/ 	.word	0xffffffff
	.align		4
        /*0008*/ 	.word	index@(_Z22count_word_occurrencesPcS_Piii)
	.align		4
        /*000c*/ 	.word	index@(vprintf)
	.align		4
        /*0010*/ 	.word	0x00000000
	.align		4
        /*0014*/ 	.word	0xfffffffe
	.align		4
        /*0018*/ 	.word	0x00000000
	.align		4
        /*001c*/ 	.word	0xfffffffd
	.align		4
        /*0020*/ 	.word	0x00000000
	.align		4
        /*0024*/ 	.word	0xfffffffc


//--------------------- .nv.constant4             --------------------------
	.section	.nv.constant4,"a",@progbits
	.align	8
	.align		8
.nv.constant4:
        /*0000*/ 	.dword	vprintf
	.align		8
        /*0008*/ 	.dword	$str


//--------------------- .text._Z22count_word_occurrencesPcS_Piii --------------------------
	.section	.text._Z22count_word_occurrencesPcS_Piii,"ax",@progbits
	.align	128
        .global         _Z22count_word_occurrencesPcS_Piii
        .type           _Z22count_word_occurrencesPcS_Piii,@function
        .size           _Z22count_word_occurrencesPcS_Piii,(.L_x_6 - _Z22count_word_occurrencesPcS_Piii)
        .other          _Z22count_word_occurrencesPcS_Piii,@"STO_CUDA_ENTRY STV_DEFAULT"
_Z22count_word_occurrencesPcS_Piii:
.text._Z22count_word_occurrencesPcS_Piii:
[----:B------:R-:W0:Y:S01]  /*0000*/  LDC R1, c[0x0][0x37c] ;  /* 0x0000df00ff017b82 */ /* 0x000e220000000800 */
[----:B------:R-:W1:Y:S01]  /*0010*/  S2R R2, SR_CTAID.X ;  /* 0x0000000000027919 */ /* 0x000e620000002500 */
[----:B------:R-:W2:Y:S01]  /*0020*/  LDCU UR5, c[0x0][0x2fc] ;  /* 0x00005f80ff0577ac */ /* 0x000ea20008000800 */
[----:B0-----:R-:W-:Y:S01]  /*0030*/  VIADD R1, R1, 0xffffffe8 ;  /* 0xffffffe801017836 */ /* 0x001fe20000000000 */
[----:B------:R-:W1:Y:S01]  /*0040*/  S2R R3, SR_TID.X ;  /* 0x0000000000037919 */ /* 0x000e620000002100 */
[----:B------:R-:W1:Y:S01]  /*0050*/  LDCU UR6, c[0x0][0x360] ;  /* 0x00006c00ff0677ac */ /* 0x000e620008000800 */
[----:B------:R-:W0:Y:S01]  /*0060*/  LDCU UR7, c[0x0][0x398] ;  /* 0x00007300ff0777ac */ /* 0x000e220008000800 */
[----:B------:R-:W3:Y:S02]  /*0070*/  LDCU UR4, c[0x0][0x2f8] ;  /* 0x00005f00ff0477ac */ /* 0x000ee40008000800 */
[----:B---3--:R-:W-:Y:S01]  /*0080*/  IADD3 R6, P1, PT, R1, UR4, RZ ;  /* 0x0000000401067c10 */ /* 0x008fe2000ff3e0ff */
[----:B-1----:R-:W-:-:S04]  /*0090*/  IMAD R0, R2, UR6, R3 ;  /* 0x0000000602007c24 */ /* 0x002fc8000f8e0203 */
[----:B--2---:R-:W-:Y:S01]  /*00a0*/  IMAD.X R7, RZ, RZ, UR5, P1 ;  /* 0x00000005ff077e24 */ /* 0x004fe200088e06ff */
[----:B0-----:R-:W-:-:S13]  /*00b0*/  ISETP.GE.AND P0, PT, R0, UR7, PT ;  /* 0x0000000700007c0c */ /* 0x001fda000bf06270 */
[----:B------:R-:W-:Y:S05]  /*00c0*/  @P0 EXIT ;  /* 0x000000000000094d */ /* 0x000fea0003800000 */
[----:B------:R-:W-:Y:S01]  /*00d0*/  ISETP.NE.AND P0, PT, R0, RZ, PT ;  /* 0x000000ff0000720c */ /* 0x000fe20003f05270 */
[----:B------:R-:W0:Y:S01]  /*00e0*/  LDCU.64 UR36, c[0x0][0x358] ;  /* 0x00006b00ff2477ac */ /* 0x000e220008000a00 */
[----:B------:R-:W-:Y:S11]  /*00f0*/  BSSY.RECONVERGENT B0, `(.L_x_0) ;  /* 0x0000008000007945 */ /* 0x000ff60003800200 */
[----:B------:R-:W-:Y:S05]  /*0100*/  @!P0 BRA `(.L_x_1) ;  /* 0x0000000000188947 */ /* 0x000fea0003800000 */
[----:B------:R-:W1:Y:S02]  /*0110*/  LDCU.64 UR4, c[0x0][0x380] ;  /* 0x00007000ff0477ac */ /* 0x000e640008000a00 */
[----:B-1----:R-:W-:-:S04]  /*0120*/  IADD3 R4, P0, PT, R0, UR4, RZ ;  /* 0x0000000400047c10 */ /* 0x002fc8000ff1e0ff */
[----:B------:R-:W-:-:S05]  /*0130*/  LEA.HI.X.SX32 R5, R0, UR5, 0x1, P0 ;  /* 0x0000000500057c11 */ /* 0x000fca00080f0eff */
[----:B0-----:R-:W2:Y:S02]  /*0140*/  LDG.E.U8 R4, desc[UR36][R4.64+-0x1] ;  /* 0xffffff2404047981 */ /* 0x001ea4000c1e1100 */
[----:B--2---:R-:W-:-:S13]  /*0150*/  ISETP.NE.AND P0, PT, R4, 0x20, PT ;  /* 0x000000200400780c */ /* 0x004fda0003f05270 */
[----:B------:R-:W-:Y:S05]  /*0160*/  @P0 EXIT ;  /* 0x000000000000094d */ /* 0x000fea0003800000 */
.L_x_1:
[----:B0-----:R-:W-:Y:S05]  /*0170*/  BSYNC.RECONVERGENT B0 ;  /* 0x0000000000007941 */ /* 0x001fea0003800200 */
.L_x_0:
[----:B------:R-:W0:Y:S02]  /*0180*/  LDCU UR5, c[0x0][0x39c] ;  /* 0x00007380ff0577ac */ /* 0x000e240008000800 */
[----:B0-----:R-:W-:-:S09]  /*0190*/  UISETP.GE.AND UP0, UPT, UR5, 0x1, UPT ;  /* 0x000000010500788c */ /* 0x001fd2000bf06270 */
[----:B------:R-:W-:Y:S05]  /*01a0*/  BRA.U !UP0, `(.L_x_2) ;  /* 0x0000000108447547 */ /* 0x000fea000b800000 */
[----:B------:R-:W0:Y:S01]  /*01b0*/  LDCU UR5, c[0x0][0x39c] ;  /* 0x00007380ff0577ac */ /* 0x000e220008000800 */
[----:B------:R-:W1:Y:S01]  /*01c0*/  LDCU.128 UR8, c[0x0][0x380] ;  /* 0x00007000ff0877ac */ /* 0x000e620008000c00 */
[----:B------:R-:W-:-:S05]  /*01d0*/  UMOV UR4, URZ ;  /* 0x000000ff00047c82 */ /* 0x000fca0008000000 */
.L_x_3:
[----:B-1----:R-:W-:Y:S02]  /*01e0*/  UIADD3 UR6, UP0, UPT, UR4, UR10, URZ ;  /* 0x0000000a04067290 */ /* 0x002fe4000ff1e0ff */
[----:B------:R-:W-:Y:S02]  /*01f0*/  VIADD R5, R0, UR4 ;  /* 0x0000000400057c36 */ /* 0x000fe40008000000 */
[----:B------:R-:W-:-:S03]  /*0200*/  UIADD3.X UR7, UPT, UPT, URZ, UR11, URZ, UP0, !UPT ;  /* 0x0000000bff077290 */ /* 0x000fc600087fe4ff */
[C---:B------:R-:W-:Y:S01]  /*0210*/  IADD3 R4, P0, PT, R5.reuse, UR8, RZ ;  /* 0x0000000805047c10 */ /* 0x040fe2000ff1e0ff */
[----:B------:R-:W-:Y:S02]  /*0220*/  IMAD.U32 R8, RZ, RZ, UR6 ;  /* 0x00000006ff087e24 */ /* 0x000fe4000f8e00ff */
[----:B------:R-:W-:Y:S01]  /*0230*/  IMAD.U32 R9, RZ, RZ, UR7 ;  /* 0x00000007ff097e24 */ /* 0x000fe2000f8e00ff */
[----:B------:R-:W-:-:S05]  /*0240*/  LEA.HI.X.SX32 R5, R5, UR9, 0x1, P0 ;  /* 0x0000000905057c11 */ /* 0x000fca00080f0eff */
[----:B------:R-:W2:Y:S04]  /*0250*/  LDG.E.U8 R4, desc[UR36][R4.64] ;  /* 0x0000002404047981 */ /* 0x000ea8000c1e1100 */
[----:B------:R-:W2:Y:S01]  /*0260*/  LDG.E.U8 R9, desc[UR36][R8.64] ;  /* 0x0000002408097981 */ /* 0x000ea2000c1e1100 */
[----:B------:R-:W-:Y:S01]  /*0270*/  UIADD3 UR4, UPT, UPT, UR4, 0x1, URZ ;  /* 0x0000000104047890 */ /* 0x000fe2000fffe0ff */
[----:B--2---:R-:W-:-:S13]  /*0280*/  ISETP.NE.AND P0, PT, R4, R9, PT ;  /* 0x000000090400720c */ /* 0x004fda0003f05270 */
[----:B0-----:R-:W-:Y:S05]  /*0290*/  @P0 EXIT ;  /* 0x000000000000094d */ /* 0x001fea0003800000 */
[----:B------:R-:W-:-:S09]  /*02a0*/  UISETP.NE.AND UP0, UPT, UR4, UR5, UPT ;  /* 0x000000050400728c */ /* 0x000fd2000bf05270 */
[----:B------:R-:W-:Y:S05]  /*02b0*/  BRA.U UP0, `(.L_x_3) ;  /* 0xfffffffd00c87547 */ /* 0x000fea000b83ffff */
.L_x_2:
[----:B------:R-:W0:Y:S01]  /*02c0*/  LDCU.64 UR6, c[0x0][0x380] ;  /* 0x00007000ff0677ac */ /* 0x000e220008000a00 */
[----:B------:R-:W-:-:S05]  /*02d0*/  VIADD R5, R0, UR5 ;  /* 0x0000000500057c36 */ /* 0x000fca0008000000 */
[----:B0-----:R-:W-:-:S04]  /*02e0*/  IADD3 R4, P0, PT, R5, UR6, RZ ;  /* 0x0000000605047c10 */ /* 0x001fc8000ff1e0ff */
[----:B------:R-:W-:-:S05]  /*02f0*/  LEA.HI.X.SX32 R5, R5, UR7, 0x1, P0 ;  /* 0x0000000705057c11 */ /* 0x000fca00080f0eff */
[----:B------:R-:W2:Y:S02]  /*0300*/  LDG.E.U8 R4, desc[UR36][R4.64] ;  /* 0x0000002404047981 */ /* 0x000ea4000c1e1100 */
[----:B--2---:R-:W-:-:S04]  /*0310*/  LOP3.LUT R8, R4, 0x20, RZ, 0xfc, !PT ;  /* 0x0000002004087812 */ /* 0x004fc800078efcff */
[----:B------:R-:W-:-:S04]  /*0320*/  PRMT R8, R8, 0x9910, RZ ;  /* 0x0000991008087816 */ /* 0x000fc800000000ff */
[----:B------:R-:W-:-:S13]  /*0330*/  ISETP.NE.AND P0, PT, R8, 0x20, PT ;  /* 0x000000200800780c */ /* 0x000fda0003f05270 */
[----:B------:R-:W-:Y:S05]  /*0340*/  @P0 EXIT ;  /* 0x000000000000094d */ /* 0x000fea0003800000 */
[----:B------:R-:W0:Y:S01]  /*0350*/  LDC.64 R10, c[0x0][0x388] ;  /* 0x0000e200ff0a7b82 */ /* 0x000e220000000a00 */
[----:B------:R-:W-:Y:S01]  /*0360*/  MOV R8, 0x0 ;  /* 0x0000000000087802 */ /* 0x000fe20000000f00 */
[----:B------:R1:W-:Y:S01]  /*0370*/  STL.64 [R1], R2 ;  /* 0x0000000201007387 */ /* 0x0003e20000100a00 */
[----:B------:R-:W2:Y:S03]  /*0380*/  LDCU.64 UR4, c[0x4][0x8] ;  /* 0x01000100ff0477ac */ /* 0x000ea60008000a00 */
[----:B------:R1:W-:Y:S02]  /*0390*/  STL [R1+0x10], R0 ;  /* 0x0000100001007387 */ /* 0x0003e40000100800 */
[----:B------:R-:W3:Y:S01]  /*03a0*/  LDC.64 R8, c[0x4][R8] ;  /* 0x0100000008087b82 */ /* 0x000ee20000000a00 */
[----:B--2---:R-:W-:Y:S02]  /*03b0*/  IMAD.U32 R4, RZ, RZ, UR4 ;  /* 0x00000004ff047e24 */ /* 0x004fe4000f8e00ff */
[----:B------:R-:W-:Y:S01]  /*03c0*/  IMAD.U32 R5, RZ, RZ, UR5 ;  /* 0x00000005ff057e24 */ /* 0x000fe2000f8e00ff */
[----:B0-----:R1:W-:Y:S06]  /*03d0*/  STL.64 [R1+0x8], R10 ;  /* 0x0000080a01007387 */ /* 0x0013ec0000100a00 */
[----:B------:R-:W-:-:S07]  /*03e0*/  LEPC R20, `(.L_x_4) ;  /* 0x000000001014794e */ /* 0x000fce0000000000 */
[----:B-1-3--:R-:W-:Y:S05]  /*03f0*/  CALL.ABS.NOINC R8 ;  /* 0x0000000008007343 */ /* 0x00afea0003c00000 */
.L_x_4:
[----:B------:R-:W0:Y:S01]  /*0400*/  S2R R0, SR_LANEID ;  /* 0x0000000000007919 */ /* 0x000e220000000000 */
[----:B------:R-:W1:Y:S01]  /*0410*/  LDC.64 R2, c[0x0][0x390] ;  /* 0x0000e400ff027b82 */ /* 0x000e620000000a00 */
[----:B------:R-:W-:Y:S02]  /*0420*/  VOTEU.ANY UR4, UPT, PT ;  /* 0x0000000000047886 */ /* 0x000fe400038e0100 */
[----:B------:R-:W-:Y:S02]  /*0430*/  UFLO.U32 UR5, UR4 ;  /* 0x00000004000572bd */ /* 0x000fe400080e0000 */
[----:B------:R-:W1:Y:S04]  /*0440*/  POPC R5, UR4 ;  /* 0x0000000400057d09 */ /* 0x000e680008000000 */
[----:B0-----:R-:W-:-:S13]  /*0450*/  ISETP.EQ.U32.AND P0, PT, R0, UR5, PT ;  /* 0x0000000500007c0c */ /* 0x001fda000bf02070 */
[----:B-1----:R-:W-:Y:S01]  /*0460*/  @P0 REDG.E.ADD.STRONG.GPU desc[UR36][R2.64], R5 ;  /* 0x000000050200098e */ /* 0x002fe2000c12e124 */
[----:B------:R-:W-:Y:S05]  /*0470*/  EXIT ;  /* 0x000000000000794d */ /* 0x000fea0003800000 */
.L_x_5:
[----:B------:R-:W-:-:S00]  /*0480*/  BRA `(.L_x_5) ;  /* 0xfffffffc00fc7947 */ /* 0x000fc0000383ffff */
[----:B------:R-:W-:-:S00]  /*0490*/  NOP ;  /* 0x0000000000007918 */ /* 0x000fc00000000000 */
        /* <DEDUP_REMOVED lines=14> */
.L_x_6:


//--------------------- .nv.global.init           --------------------------
	.section	.nv.global.init,"aw",@progbits
.nv.global.init:
	.type		$str,@object
	.size		$str,(.L_0 - $str)
$str:
        /*0000*/ 	.byte	0x42, 0x6c, 0x6f, 0x63, 0x6b, 0x20, 0x25, 0x64, 0x2c, 0x20, 0x54, 0x68, 0x72, 0x65, 0x61, 0x64
        /*0010*/ 	.byte	0x20, 0x25, 0x64, 0x2c, 0x20, 0x43, 0x6f, 0x75, 0x6e, 0x74, 0x20, 0x6f, 0x66, 0x20, 0x77, 0x6f
        /*0020*/ 	.byte	0x72, 0x64, 0x20, 0x25, 0x73, 0x20, 0x66, 0x6f, 0x75, 0x6e, 0x64, 0x20, 0x61, 0x74, 0x20, 0x69
        /*0030*/ 	.byte	0x6e, 0x64, 0x65, 0x78, 0x20, 0x25, 0x64, 0x0a, 0x00
.L_0:


//--------------------- .nv.shared.reserved.0     --------------------------
	.section	.nv.shared.reserved.0,"aw",@nobits
	.weak		__nv_reservedSMEM_offset_0_alias
	.size		__nv_reservedSMEM_offset_0_alias, 0, 64
	.other		__nv_reservedSMEM_offset_0_alias,@"STO_CUDA_RESERVED_SHARED STV_DEFAULT"
__nv_reservedSMEM_offset_0_alias:
	.zero		0
	.zero		64


//--------------------- .nv.constant0._Z22count_word_occurrencesPcS_Piii --------------------------
	.section	.nv.constant0._Z22count_word_occurrencesPcS_Piii,"a",@progbits
	.sectionflags	@""
	.align	4
.nv.constant0._Z22count_word_occurrencesPcS_Piii:
	.zero		928


//--------------------- SYMBOLS --------------------------

	.type		.nv.reservedSmem.offset0,@object
	.size		.nv.reservedSmem.offset0,0x4
	.type		vprintf,@function
